//
// Generated by NVIDIA NVVM Compiler
//
// Compiler Build ID: CL-36424714
// Cuda compilation tools, release 13.0, V13.0.88
// Based on NVVM 20.0.0
//

.version 9.0
.target sm_100
.address_size 64

	// .globl	_Z9multiplesjPjjS_
.extern .func  (.param .b32 func_retval0) vprintf
(
	.param .b64 vprintf_param_0,
	.param .b64 vprintf_param_1
)
;
.global .align 1 .b8 $str[45] = {116, 104, 114, 101, 97, 100, 32, 105, 100, 32, 37, 100, 44, 32, 110, 117, 109, 32, 99, 112, 117, 115, 32, 37, 100, 44, 32, 115, 116, 97, 114, 116, 32, 37, 100, 44, 32, 101, 110, 100, 32, 37, 100, 10};

.visible .entry _Z9multiplesjPjjS_(
	.param .u32 _Z9multiplesjPjjS__param_0,
	.param .u64 .ptr .align 1 _Z9multiplesjPjjS__param_1,
	.param .u32 _Z9multiplesjPjjS__param_2,
	.param .u64 .ptr .align 1 _Z9multiplesjPjjS__param_3
)
{
	.local .align 16 .b8 	__local_depot0[16];
	.reg .b64 	%SP;
	.reg .b64 	%SPL;
	.reg .pred 	%p<16>;
	.reg .b32 	%r<78>;
	.reg .b64 	%rd<42>;

	mov.u64 	%SPL, __local_depot0;
	cvta.local.u64 	%SP, %SPL;
	ld.param.u32 	%r31, [_Z9multiplesjPjjS__param_0];
	ld.param.u64 	%rd4, [_Z9multiplesjPjjS__param_1];
	ld.param.u32 	%r32, [_Z9multiplesjPjjS__param_2];
	ld.param.u64 	%rd5, [_Z9multiplesjPjjS__param_3];
	cvta.to.global.u64 	%rd1, %rd5;
	cvta.to.global.u64 	%rd2, %rd4;
	mov.u32 	%r33, %ntid.x;
	mov.u32 	%r34, %nctaid.x;
	mul.lo.s32 	%r1, %r33, %r34;
	mov.u32 	%r35, %ctaid.x;
	mov.u32 	%r36, %tid.x;
	mad.lo.s32 	%r70, %r35, %r33, %r36;
	div.u32 	%r3, %r32, %r1;
	mul.lo.s32 	%r69, %r3, %r70;
	setp.ge.u32 	%p1, %r69, %r32;
	@%p1 bra 	$L__BB0_22;
	add.s32 	%r37, %r31, 1;
	max.u32 	%r5, %r32, %r37;
	mul.lo.s32 	%r6, %r31, %r31;
	add.u64 	%rd6, %SP, 0;
	add.u64 	%rd3, %SPL, 0;
	mov.u64 	%rd7, $str;
$L__BB0_2:
	max.u32 	%r9, %r69, %r6;
	div.u32 	%r73, %r9, %r31;
	mad.lo.s32 	%r38, %r3, %r70, %r3;
	add.s32 	%r39, %r38, -1;
	min.u32 	%r11, %r39, %r32;
	setp.ge.u32 	%p2, %r9, %r11;
	@%p2 bra 	$L__BB0_22;
	div.u32 	%r12, %r11, %r31;
	st.local.v4.u32 	[%rd3], {%r70, %r1, %r9, %r11};
	cvta.global.u64 	%rd8, %rd7;
	{ // callseq 0, 0
	.param .b64 param0;
	st.param.b64 	[param0], %rd8;
	.param .b64 param1;
	st.param.b64 	[param1], %rd6;
	.param .b32 retval0;
	call.uni (retval0), 
	vprintf, 
	(
	param0, 
	param1
	);
	ld.param.b32 	%r40, [retval0];
	} // callseq 0
	setp.gt.u32 	%p3, %r73, %r12;
	@%p3 bra 	$L__BB0_15;
	add.s32 	%r42, %r12, 1;
	add.s32 	%r43, %r73, 1;
	max.u32 	%r44, %r42, %r43;
	sub.s32 	%r13, %r44, %r73;
	and.b32  	%r14, %r13, 7;
	sub.s32 	%r45, %r73, %r44;
	setp.gt.u32 	%p4, %r45, -8;
	@%p4 bra 	$L__BB0_7;
	and.b32  	%r46, %r13, -8;
	neg.s32 	%r71, %r46;
$L__BB0_6:
	.pragma "nounroll";
	mul.lo.s32 	%r47, %r73, %r31;
	mul.wide.u32 	%rd10, %r47, 4;
	add.s64 	%rd11, %rd2, %rd10;
	mov.b32 	%r48, 1;
	st.global.u32 	[%rd11], %r48;
	add.s32 	%r49, %r47, %r31;
	mul.wide.u32 	%rd12, %r49, 4;
	add.s64 	%rd13, %rd2, %rd12;
	st.global.u32 	[%rd13], %r48;
	add.s32 	%r50, %r49, %r31;
	mul.wide.u32 	%rd14, %r50, 4;
	add.s64 	%rd15, %rd2, %rd14;
	st.global.u32 	[%rd15], %r48;
	add.s32 	%r51, %r50, %r31;
	mul.wide.u32 	%rd16, %r51, 4;
	add.s64 	%rd17, %rd2, %rd16;
	st.global.u32 	[%rd17], %r48;
	add.s32 	%r52, %r51, %r31;
	mul.wide.u32 	%rd18, %r52, 4;
	add.s64 	%rd19, %rd2, %rd18;
	st.global.u32 	[%rd19], %r48;
	add.s32 	%r53, %r52, %r31;
	mul.wide.u32 	%rd20, %r53, 4;
	add.s64 	%rd21, %rd2, %rd20;
	st.global.u32 	[%rd21], %r48;
	add.s32 	%r54, %r53, %r31;
	mul.wide.u32 	%rd22, %r54, 4;
	add.s64 	%rd23, %rd2, %rd22;
	st.global.u32 	[%rd23], %r48;
	add.s32 	%r55, %r54, %r31;
	mul.wide.u32 	%rd24, %r55, 4;
	add.s64 	%rd25, %rd2, %rd24;
	st.global.u32 	[%rd25], %r48;
	add.s32 	%r73, %r73, 8;
	add.s32 	%r71, %r71, 8;
	setp.ne.s32 	%p5, %r71, 0;
	@%p5 bra 	$L__BB0_6;
$L__BB0_7:
	setp.eq.s32 	%p6, %r14, 0;
	@%p6 bra 	$L__BB0_15;
	and.b32  	%r21, %r13, 3;
	setp.lt.u32 	%p7, %r14, 4;
	@%p7 bra 	$L__BB0_10;
	mul.lo.s32 	%r56, %r73, %r31;
	mul.wide.u32 	%rd26, %r56, 4;
	add.s64 	%rd27, %rd2, %rd26;
	mov.b32 	%r57, 1;
	st.global.u32 	[%rd27], %r57;
	add.s32 	%r58, %r56, %r31;
	mul.wide.u32 	%rd28, %r58, 4;
	add.s64 	%rd29, %rd2, %rd28;
	st.global.u32 	[%rd29], %r57;
	add.s32 	%r59, %r58, %r31;
	mul.wide.u32 	%rd30, %r59, 4;
	add.s64 	%rd31, %rd2, %rd30;
	st.global.u32 	[%rd31], %r57;
	add.s32 	%r60, %r59, %r31;
	mul.wide.u32 	%rd32, %r60, 4;
	add.s64 	%rd33, %rd2, %rd32;
	st.global.u32 	[%rd33], %r57;
	add.s32 	%r73, %r73, 4;
$L__BB0_10:
	setp.eq.s32 	%p8, %r21, 0;
	@%p8 bra 	$L__BB0_15;
	setp.eq.s32 	%p9, %r21, 1;
	@%p9 bra 	$L__BB0_13;
	mul.lo.s32 	%r61, %r73, %r31;
	mul.wide.u32 	%rd34, %r61, 4;
	add.s64 	%rd35, %rd2, %rd34;
	mov.b32 	%r62, 1;
	st.global.u32 	[%rd35], %r62;
	add.s32 	%r63, %r61, %r31;
	mul.wide.u32 	%rd36, %r63, 4;
	add.s64 	%rd37, %rd2, %rd36;
	st.global.u32 	[%rd37], %r62;
	add.s32 	%r73, %r73, 2;
$L__BB0_13:
	and.b32  	%r64, %r13, 1;
	setp.eq.b32 	%p10, %r64, 1;
	not.pred 	%p11, %p10;
	@%p11 bra 	$L__BB0_15;
	mul.lo.s32 	%r65, %r73, %r31;
	mul.wide.u32 	%rd38, %r65, 4;
	add.s64 	%rd39, %rd2, %rd38;
	mov.b32 	%r66, 1;
	st.global.u32 	[%rd39], %r66;
$L__BB0_15:
	bar.sync 	0;
	mov.u32 	%r76, %r31;
$L__BB0_16:
	add.s32 	%r27, %r76, 1;
	setp.ge.u32 	%p12, %r27, %r32;
	mov.u32 	%r77, %r5;
	@%p12 bra 	$L__BB0_19;
	mul.wide.s32 	%rd40, %r76, 4;
	add.s64 	%rd41, %rd2, %rd40;
	ld.global.u32 	%r67, [%rd41+4];
	setp.ne.s32 	%p13, %r67, 0;
	mov.u32 	%r76, %r27;
	@%p13 bra 	$L__BB0_16;
	st.global.u32 	[%rd1], %r27;
	mov.u32 	%r77, %r27;
$L__BB0_19:
	setp.ne.s32 	%p14, %r77, %r32;
	@%p14 bra 	$L__BB0_21;
	mov.b32 	%r68, 0;
	st.global.u32 	[%rd1], %r68;
$L__BB0_21:
	add.s32 	%r70, %r70, %r1;
	mul.lo.s32 	%r69, %r3, %r70;
	setp.lt.u32 	%p15, %r69, %r32;
	@%p15 bra 	$L__BB0_2;
$L__BB0_22:
	ret;

}


// ===== COMPILED SASS (sm_100) =====

	.target	sm_100

	.elftype	@"ET_EXEC"


//--------------------- .note.nv.tkinfo           --------------------------
	.section	.note.nv.tkinfo,"",@"SHT_NOTE"
	.sectionflags	@"SHF_NOTE_NV_TKINFO"
	.tkinfo
        /*0018*/ 	.word	0x00000002
        /*0030*/ 	.string	""
        /*0030*/ 	.string	"ptxas"
        /*0030*/ 	.string	"Cuda compilation tools, release 13.0, V13.0.88"
        /*0030*/ 	.string	"Build cuda_13.0.r13.0/compiler.36424714_0"
        /*0030*/ 	.string	"-arch sm_100 -m 64 "



//--------------------- .note.nv.cuinfo           --------------------------
	.section	.note.nv.cuinfo,"",@"SHT_NOTE"
	.sectionflags	@"SHF_NOTE_NV_CUINFO"
        /*0018*/ 	.short	0x0002
        /*001a*/ 	.short	0x0064
        /*001c*/ 	.short	0x0082
	.zero		2


//--------------------- .nv.info                  --------------------------
	.section	.nv.info,"",@"SHT_CUDA_INFO"
	.align	4


	//----- nvinfo : EIATTR_REGCOUNT
	.align		4
        /*0000*/ 	.byte	0x04, 0x2f
        /*0002*/ 	.short	(.L_2 - .L_1)
	.align		4
.L_1:
        /*0004*/ 	.word	index@(_Z9multiplesjPjjS_)
        /*0008*/ 	.word	0x0000001c


	//----- nvinfo : EIATTR_FRAME_SIZE
	.align		4
.L_2:
        /*000c*/ 	.byte	0x04, 0x11
        /*000e*/ 	.short	(.L_4 - .L_3)
	.align		4
.L_3:
        /*0010*/ 	.word	index@(_Z9multiplesjPjjS_)
        /*0014*/ 	.word	0x00000010


	//----- nvinfo : EIATTR_MIN_STACK_SIZE
	.align		4
.L_4:
        /*0018*/ 	.byte	0x04, 0x12
        /*001a*/ 	.short	(.L_6 - .L_5)
	.align		4
.L_5:
        /*001c*/ 	.word	index@(_Z9multiplesjPjjS_)
        /*0020*/ 	.word	0x00000010
.L_6:


//--------------------- .nv.compat                --------------------------
	.section	.nv.compat,"",@"SHT_CUDA_COMPAT_INFO"
	.align	4
        /*0000*/ 	.byte	0x02, 0x09, 0x00, 0x00, 0x02, 0x02, 0x01, 0x00, 0x02, 0x05, 0x05, 0x00, 0x03, 0x07, 0x01, 0x01
        /*0010*/ 	.byte	0x02, 0x03, 0x00, 0x00, 0x02, 0x06, 0x01, 0x00, 0x04, 0x0b, 0x08, 0x00, 0x09, 0x00, 0x00, 0x00
        /*0020*/ 	.byte	0x00, 0x00, 0x00, 0x00


//--------------------- .nv.info._Z9multiplesjPjjS_ --------------------------
	.section	.nv.info._Z9multiplesjPjjS_,"",@"SHT_CUDA_INFO"
	.sectionflags	@""
	.align	4


	//----- nvinfo : EIATTR_CUDA_API_VERSION
	.align		4
        /*0000*/ 	.byte	0x04, 0x37
        /*0002*/ 	.short	(.L_8 - .L_7)
.L_7:
        /*0004*/ 	.word	0x00000082


	//----- nvinfo : EIATTR_KPARAM_INFO
	.align		4
.L_8:
        /*0008*/ 	.byte	0x04, 0x17
        /*000a*/ 	.short	(.L_10 - .L_9)
.L_9:
        /*000c*/ 	.word	0x00000000
        /*0010*/ 	.short	0x0003
        /*0012*/ 	.short	0x0018
        /*0014*/ 	.byte	0x00, 0xf5, 0x21, 0x00


	//----- nvinfo : EIATTR_KPARAM_INFO
	.align		4
.L_10:
        /*0018*/ 	.byte	0x04, 0x17
        /*001a*/ 	.short	(.L_12 - .L_11)
.L_11:
        /*001c*/ 	.word	0x00000000
        /*0020*/ 	.short	0x0002
        /*0022*/ 	.short	0x0010
        /*0024*/ 	.byte	0x00, 0xf0, 0x11, 0x00


	//----- nvinfo : EIATTR_KPARAM_INFO
	.align		4
.L_12:
        /*0028*/ 	.byte	0x04, 0x17
        /*002a*/ 	.short	(.L_14 - .L_13)
.L_13:
        /*002c*/ 	.word	0x00000000
        /*0030*/ 	.short	0x0001
        /*0032*/ 	.short	0x0008
        /*0034*/ 	.byte	0x00, 0xf5, 0x21, 0x00


	//----- nvinfo : EIATTR_KPARAM_INFO
	.align		4
.L_14:
        /*0038*/ 	.byte	0x04, 0x17
        /*003a*/ 	.short	(.L_16 - .L_15)
.L_15:
        /*003c*/ 	.word	0x00000000
        /*0040*/ 	.short	0x0000
        /*0042*/ 	.short	0x0000
        /*0044*/ 	.byte	0x00, 0xf0, 0x11, 0x00


	//----- nvinfo : EIATTR_SPARSE_MMA_MASK
	.align		4
.L_16:
        /*0048*/ 	.byte	0x03, 0x50
        /*004a*/ 	.short	0x0000


	//----- nvinfo : EIATTR_MAXREG_COUNT
	.align		4
        /*004c*/ 	.byte	0x03, 0x1b
        /*004e*/ 	.short	0x00ff


	//----- nvinfo : EIATTR_NUM_BARRIERS
	.align		4
        /*0050*/ 	.byte	0x02, 0x4c
        /*0052*/ 	.byte	0x01
	.zero		1


	//----- nvinfo : EIATTR_EXTERNS
	.align		4
        /*0054*/ 	.byte	0x04, 0x0f
        /*0056*/ 	.short	(.L_18 - .L_17)


	//   ....[0]....
	.align		4
.L_17:
        /*0058*/ 	.word	index@(vprintf)


	//----- nvinfo : EIATTR_MERCURY_ISA_VERSION
	.align		4
.L_18:
        /*005c*/ 	.byte	0x03, 0x5f
        /*005e*/ 	.short	0x0101


	//----- nvinfo : EIATTR_VRC_CTA_INIT_COUNT
	.align		4
        /*0060*/ 	.byte	0x02, 0x4a
	.zero		1
	.zero		1


	//----- nvinfo : EIATTR_SYSCALL_OFFSETS
	.align		4
        /*0064*/ 	.byte	0x04, 0x46
        /*0066*/ 	.short	(.L_20 - .L_19)


	//   ....[0]....
.L_19:
        /*0068*/ 	.word	0x00000590


	//----- nvinfo : EIATTR_EXIT_INSTR_OFFSETS
	.align		4
.L_20:
        /*006c*/ 	.byte	0x04, 0x1c
        /*006e*/ 	.short	(.L_22 - .L_21)


	//   ....[0]....
.L_21:
        /*0070*/ 	.word	0x00000240


	//   ....[1]....
        /*0074*/ 	.word	0x000003a0


	//   ....[2]....
        /*0078*/ 	.word	0x00000ce0


	//----- nvinfo : EIATTR_CRS_STACK_SIZE
	.align		4
.L_22:
        /*007c*/ 	.byte	0x04, 0x1e
        /*007e*/ 	.short	(.L_24 - .L_23)
.L_23:
        /*0080*/ 	.word	0x00000000


	//----- nvinfo : EIATTR_CBANK_PARAM_SIZE
	.align		4
.L_24:
        /*0084*/ 	.byte	0x03, 0x19
        /*0086*/ 	.short	0x0020


	//----- nvinfo : EIATTR_PARAM_CBANK
	.align		4
        /*0088*/ 	.byte	0x04, 0x0a
        /*008a*/ 	.short	(.L_26 - .L_25)
	.align		4
.L_25:
        /*008c*/ 	.word	index@(.nv.constant0._Z9multiplesjPjjS_)
        /*0090*/ 	.short	0x0380
        /*0092*/ 	.short	0x0020


	//----- nvinfo : EIATTR_SW_WAR
	.align		4
.L_26:
        /*0094*/ 	.byte	0x04, 0x36
        /*0096*/ 	.short	(.L_28 - .L_27)
.L_27:
        /*0098*/ 	.word	0x00000008
.L_28:


//--------------------- .nv.callgraph             --------------------------
	.section	.nv.callgraph,"",@"SHT_CUDA_CALLGRAPH"
	.align	4
	.sectionentsize	8
	.align		4
        /*0000*/ 	.word	0x00000000
	.align		4
        /*0004*/ 	.word	0xffffffff
	.align		4
        /*0008*/ 	.word	index@(_Z9multiplesjPjjS_)
	.align		4
        /*000c*/ 	.word	index@(vprintf)
	.align		4
        /*0010*/ 	.word	0x00000000
	.align		4
        /*0014*/ 	.word	0xfffffffe
	.align		4
        /*0018*/ 	.word	0x00000000
	.align		4
        /*001c*/ 	.word	0xfffffffd
	.align		4
        /*0020*/ 	.word	0x00000000
	.align		4
        /*0024*/ 	.word	0xfffffffc


//--------------------- .nv.constant4             --------------------------
	.section	.nv.constant4,"a",@progbits
	.align	8
	.align		8
.nv.constant4:
        /*0000*/ 	.dword	vprintf
	.align		8
        /*0008*/ 	.dword	$str


//--------------------- .text._Z9multiplesjPjjS_  --------------------------
	.section	.text._Z9multiplesjPjjS_,"ax",@progbits
	.align	128
        .global         _Z9multiplesjPjjS_
        .type           _Z9multiplesjPjjS_,@function
        .size           _Z9multiplesjPjjS_,(.L_x_13 - _Z9multiplesjPjjS_)
        .other          _Z9multiplesjPjjS_,@"STO_CUDA_ENTRY STV_DEFAULT"
_Z9multiplesjPjjS_:
.text._Z9multiplesjPjjS_:
[----:B------:R-:W0:Y:S01]  /*0000*/  LDC R1, c[0x0][0x37c] ;  /* 0x0000df00ff017b82 */ /* 0x000e220000000800 */
[----:B------:R-:W1:Y:S01]  /*0010*/  LDCU UR6, c[0x0][0x2fc] ;  /* 0x00005f80ff0677ac */ /* 0x000e620008000800 */
[----:B------:R-:W2:Y:S01]  /*0020*/  S2R R16, SR_CTAID.X ;  /* 0x0000000000107919 */ /* 0x000ea20000002500 */
[----:B0-----:R-:W-:Y:S01]  /*0030*/  VIADD R1, R1, 0xfffffff0 ;  /* 0xfffffff001017836 */ /* 0x001fe20000000000 */
[----:B------:R-:W0:Y:S01]  /*0040*/  LDCU UR8, c[0x0][0x360] ;  /* 0x00006c00ff0877ac */ /* 0x000e220008000800 */
[----:B------:R-:W2:Y:S03]  /*0050*/  S2R R3, SR_TID.X ;  /* 0x0000000000037919 */ /* 0x000ea60000002100 */
[----:B------:R-:W-:Y:S01]  /*0060*/  R2UR UR41, R1 ;  /* 0x00000000012972ca */ /* 0x000fe200000e0000 */
[----:B------:R-:W0:Y:S01]  /*0070*/  LDCU UR38, c[0x0][0x370] ;  /* 0x00006e00ff2677ac */ /* 0x000e220008000800 */
[----:B------:R-:W3:Y:S01]  /*0080*/  LDCU UR9, c[0x0][0x390] ;  /* 0x00007200ff0977ac */ /* 0x000ee20008000800 */
[----:B------:R-:W-:Y:S01]  /*0090*/  UMOV UR4, URZ ;  /* 0x000000ff00047c82 */ /* 0x000fe20008000000 */
[----:B0-----:R-:W-:-:S04]  /*00a0*/  UIMAD UR38, UR8, UR38, URZ ;  /* 0x00000026082672a4 */ /* 0x001fc8000f8e02ff */
[----:B------:R-:W-:Y:S02]  /*00b0*/  UIADD3 UR7, UPT, UPT, URZ, -UR38, URZ ;  /* 0x80000026ff077290 */ /* 0x000fe4000fffe0ff */
[----:B------:R-:W-:-:S03]  /*00c0*/  UISETP.NE.U32.AND UP2, UPT, UR38, URZ, UPT ;  /* 0x000000ff2600728c */ /* 0x000fc6000bf45070 */
[----:B------:R-:W0:Y:S01]  /*00d0*/  I2F.U32.RP R0, UR38 ;  /* 0x0000002600007d06 */ /* 0x000e220008209000 */
[----:B--2---:R-:W-:-:S07]  /*00e0*/  IMAD R16, R16, UR8, R3 ;  /* 0x0000000810107c24 */ /* 0x004fce000f8e0203 */
[----:B0-----:R-:W0:Y:S02]  /*00f0*/  MUFU.RCP R0, R0 ;  /* 0x0000000000007308 */ /* 0x001e240000001000 */
[----:B0-----:R-:W-:-:S06]  /*0100*/  VIADD R2, R0, 0xffffffe ;  /* 0x0ffffffe00027836 */ /* 0x001fcc0000000000 */
[----:B------:R-:W0:Y:S02]  /*0110*/  F2I.FTZ.U32.TRUNC.NTZ R2, R2 ;  /* 0x0000000200027305 */ /* 0x000e24000021f000 */
[----:B0-----:R-:W-:-:S13]  /*0120*/  R2UR UR5, R2 ;  /* 0x00000000020572ca */ /* 0x001fda00000e0000 */
[----:B------:R-:W-:-:S04]  /*0130*/  UIMAD UR7, UR7, UR5, URZ ;  /* 0x00000005070772a4 */ /* 0x000fc8000f8e02ff */
[----:B------:R-:W-:-:S04]  /*0140*/  UIMAD.WIDE.U32 UR4, UR5, UR7, UR4 ;  /* 0x00000007050472a5 */ /* 0x000fc8000f8e0004 */
[----:B---3--:R-:W-:-:S07]  /*0150*/  UIMAD.WIDE.U32 UR4, UR5, UR9, URZ ;  /* 0x00000009050472a5 */ /* 0x008fce000f8e00ff */
[----:B------:R-:W-:Y:S02]  /*0160*/  UMOV UR39, UR5 ;  /* 0x0000000500277c82 */ /* 0x000fe40008000000 */
[----:B------:R-:W-:-:S04]  /*0170*/  UIADD3 UR4, UPT, UPT, -UR39, URZ, URZ ;  /* 0x000000ff27047290 */ /* 0x000fc8000fffe1ff */
[----:B------:R-:W-:-:S04]  /*0180*/  UIMAD UR4, UR38, UR4, UR9 ;  /* 0x00000004260472a4 */ /* 0x000fc8000f8e0209 */
[----:B------:R-:W-:-:S11]  /*0190*/  UISETP.GE.U32.AND UP0, UPT, UR4, UR38, UPT ;  /* 0x000000260400728c */ /* 0x000fd6000bf06070 */
[----:B------:R-:W-:Y:S02]  /*01a0*/  @UP0 UIADD3 UR4, UPT, UPT, -UR38, UR4, URZ ;  /* 0x0000000426040290 */ /* 0x000fe4000fffe1ff */
[----:B------:R-:W-:Y:S02]  /*01b0*/  @UP0 UIADD3 UR39, UPT, UPT, UR39, 0x1, URZ ;  /* 0x0000000127270890 */ /* 0x000fe4000fffe0ff */
[----:B------:R-:W-:-:S07]  /*01c0*/  UISETP.GE.U32.AND UP1, UPT, UR4, UR38, UPT ;  /* 0x000000260400728c */ /* 0x000fce000bf26070 */
[----:B------:R-:W0:Y:S04]  /*01d0*/  LDCU UR4, c[0x0][0x2f8] ;  /* 0x00005f00ff0477ac */ /* 0x000e280008000800 */
[----:B------:R-:W-:Y:S02]  /*01e0*/  @UP1 UIADD3 UR39, UPT, UPT, UR39, 0x1, URZ ;  /* 0x0000000127271890 */ /* 0x000fe4000fffe0ff */
[----:B------:R-:W-:-:S06]  /*01f0*/  @!UP2 ULOP3.LUT UR39, URZ, UR38, URZ, 0x33, !UPT ;  /* 0x00000026ff27a292 */ /* 0x000fcc000f8e33ff */
[----:B------:R-:W-:-:S05]  /*0200*/  IMAD R0, R16, UR39, RZ ;  /* 0x0000002710007c24 */ /* 0x000fca000f8e02ff */
[----:B------:R-:W-:Y:S01]  /*0210*/  ISETP.GE.U32.AND P0, PT, R0, UR9, PT ;  /* 0x0000000900007c0c */ /* 0x000fe2000bf06070 */
[----:B0-----:R-:W-:-:S04]  /*0220*/  UIADD3 UR41, UP0, UPT, UR41, UR4, URZ ;  /* 0x0000000429297290 */ /* 0x001fc8000ff1e0ff */
[----:B-1----:R-:W-:-:S08]  /*0230*/  UIADD3.X UR42, UPT, UPT, URZ, UR6, URZ, UP0, !UPT ;  /* 0x00000006ff2a7290 */ /* 0x002fd000087fe4ff */
[----:B------:R-:W-:Y:S05]  /*0240*/  @P0 EXIT ;  /* 0x000000000000094d */ /* 0x000fea0003800000 */
[----:B------:R-:W0:Y:S01]  /*0250*/  LDCU UR40, c[0x0][0x380] ;  /* 0x00007000ff2877ac */ /* 0x000e220008000800 */
[----:B------:R-:W-:Y:S01]  /*0260*/  MOV R23, UR9 ;  /* 0x0000000900177c02 */ /* 0x000fe20008000f00 */
[----:B------:R-:W1:Y:S01]  /*0270*/  LDCU.64 UR36, c[0x0][0x358] ;  /* 0x00006b00ff2477ac */ /* 0x000e620008000a00 */
[----:B0-----:R-:W-:Y:S01]  /*0280*/  IMAD.U32 R2, RZ, RZ, UR40 ;  /* 0x00000028ff027e24 */ /* 0x001fe2000f8e00ff */
[----:B------:R-:W-:-:S04]  /*0290*/  UIMAD UR40, UR40, UR40, URZ ;  /* 0x00000028282872a4 */ /* 0x000fc8000f8e02ff */
[----:B-1----:R-:W-:-:S08]  /*02a0*/  VIADDMNMX.U32 R23, R2, 0x1, R23, !PT ;  /* 0x0000000102177846 */ /* 0x002fd00007800017 */
.L_x_11:
[----:B0-----:R-:W0:Y:S01]  /*02b0*/  LDC R6, c[0x0][0x380] ;  /* 0x0000e000ff067b82 */ /* 0x001e220000000800 */
[----:B------:R-:W-:Y:S02]  /*02c0*/  MOV R19, UR39 ;  /* 0x0000002700137c02 */ /* 0x000fe40008000f00 */
[----:B------:R-:W-:-:S03]  /*02d0*/  VIMNMX.U32 R18, PT, PT, R0, UR40, !PT ;  /* 0x0000002800127c48 */ /* 0x000fc6000ffe0000 */
[----:B------:R-:W-:Y:S02]  /*02e0*/  IMAD R19, R16, R19, UR39 ;  /* 0x0000002710137e24 */ /* 0x000fe4000f8e0213 */
[----:B------:R-:W1:Y:S01]  /*02f0*/  LDC R8, c[0x0][0x390] ;  /* 0x0000e400ff087b82 */ /* 0x000e620000000800 */
[----:B0-----:R-:W0:Y:S02]  /*0300*/  I2F.U32.RP R4, R6 ;  /* 0x0000000600047306 */ /* 0x001e240000209000 */
[----:B-1----:R-:W-:-:S04]  /*0310*/  VIADDMNMX.U32 R19, R19, 0xffffffff, R8, PT ;  /* 0xffffffff13137846 */ /* 0x002fc80003800008 */
[----:B------:R-:W-:Y:S02]  /*0320*/  ISETP.GE.U32.AND P0, PT, R18, R19, PT ;  /* 0x000000131200720c */ /* 0x000fe40003f06070 */
[----:B0-----:R-:W0:Y:S02]  /*0330*/  MUFU.RCP R4, R4 ;  /* 0x0000000400047308 */ /* 0x001e240000001000 */
[----:B0-----:R-:W-:-:S06]  /*0340*/  VIADD R2, R4, 0xffffffe ;  /* 0x0ffffffe04027836 */ /* 0x001fcc0000000000 */
[----:B------:R0:W1:Y:S02]  /*0350*/  F2I.FTZ.U32.TRUNC.NTZ R3, R2 ;  /* 0x0000000200037305 */ /* 0x000064000021f000 */
[----:B0-----:R-:W-:Y:S02]  /*0360*/  HFMA2 R2, -RZ, RZ, 0, 0 ;  /* 0x00000000ff027431 */ /* 0x001fe400000001ff */
[----:B-1----:R-:W-:-:S04]  /*0370*/  IMAD.MOV R5, RZ, RZ, -R3 ;  /* 0x000000ffff057224 */ /* 0x002fc800078e0a03 */
[----:B------:R-:W-:-:S04]  /*0380*/  IMAD R5, R5, R6, RZ ;  /* 0x0000000605057224 */ /* 0x000fc800078e02ff */
[----:B------:R-:W-:Y:S01]  /*0390*/  IMAD.HI.U32 R0, R3, R5, R2 ;  /* 0x0000000503007227 */ /* 0x000fe200078e0002 */
[----:B------:R-:W-:Y:S06]  /*03a0*/  @P0 EXIT ;  /* 0x000000000000094d */ /* 0x000fec0003800000 */
[C---:B------:R-:W-:Y:S01]  /*03b0*/  IMAD.HI.U32 R22, R0.reuse, R18, RZ ;  /* 0x0000001200167227 */ /* 0x040fe200078e00ff */
[----:B------:R-:W0:Y:S01]  /*03c0*/  LDCU.64 UR4, c[0x4][0x8] ;  /* 0x01000100ff0477ac */ /* 0x000e220008000a00 */
[----:B------:R-:W-:Y:S02]  /*03d0*/  LOP3.LUT R5, RZ, R6, RZ, 0x33, !PT ;  /* 0x00000006ff057212 */ /* 0x000fe400078e33ff */
[----:B------:R-:W-:-:S04]  /*03e0*/  IMAD.HI.U32 R0, R0, R19, RZ ;  /* 0x0000001300007227 */ /* 0x000fc800078e00ff */
[----:B------:R-:W-:Y:S01]  /*03f0*/  IMAD.MOV R3, RZ, RZ, -R22 ;  /* 0x000000ffff037224 */ /* 0x000fe200078e0a16 */
[----:B------:R-:W-:Y:S01]  /*0400*/  IADD3 R4, PT, PT, -R0, RZ, RZ ;  /* 0x000000ff00047210 */ /* 0x000fe20007ffe1ff */
[----:B------:R-:W-:Y:S02]  /*0410*/  IMAD.U32 R17, RZ, RZ, UR38 ;  /* 0x00000026ff117e24 */ /* 0x000fe4000f8e00ff */
[C---:B------:R-:W-:Y:S02]  /*0420*/  IMAD R2, R6.reuse, R3, R18 ;  /* 0x0000000306027224 */ /* 0x040fe400078e0212 */
[----:B------:R-:W-:Y:S01]  /*0430*/  IMAD R3, R6, R4, R19 ;  /* 0x0000000406037224 */ /* 0x000fe200078e0213 */
[----:B------:R1:W-:Y:S01]  /*0440*/  STL.128 [R1], R16 ;  /* 0x0000001001007387 */ /* 0x0003e20000100c00 */
[----:B------:R-:W-:Y:S01]  /*0450*/  IMAD.U32 R7, RZ, RZ, UR42 ;  /* 0x0000002aff077e24 */ /* 0x000fe2000f8e00ff */
[-C--:B------:R-:W-:Y:S02]  /*0460*/  ISETP.GE.U32.AND P2, PT, R2, R6.reuse, PT ;  /* 0x000000060200720c */ /* 0x080fe40003f46070 */
[----:B------:R-:W-:-:S02]  /*0470*/  ISETP.GE.U32.AND P3, PT, R3, R6, PT ;  /* 0x000000060300720c */ /* 0x000fc40003f66070 */
[----:B0-----:R-:W-:-:S09]  /*0480*/  MOV R4, UR4 ;  /* 0x0000000400047c02 */ /* 0x001fd20008000f00 */
[----:B------:R-:W-:Y:S01]  /*0490*/  @P2 IMAD.IADD R2, R2, 0x1, -R6 ;  /* 0x0000000102022824 */ /* 0x000fe200078e0a06 */
[----:B------:R-:W-:Y:S01]  /*04a0*/  @P2 IADD3 R22, PT, PT, R22, 0x1, RZ ;  /* 0x0000000116162810 */ /* 0x000fe20007ffe0ff */
[----:B------:R-:W-:Y:S01]  /*04b0*/  @P3 VIADD R0, R0, 0x1 ;  /* 0x0000000100003836 */ /* 0x000fe20000000000 */
[-C--:B------:R-:W-:Y:S02]  /*04c0*/  @P3 IADD3 R3, PT, PT, R3, -R6.reuse, RZ ;  /* 0x8000000603033210 */ /* 0x080fe40007ffe0ff */
[-C--:B------:R-:W-:Y:S02]  /*04d0*/  ISETP.GE.U32.AND P0, PT, R2, R6.reuse, PT ;  /* 0x000000060200720c */ /* 0x080fe40003f06070 */
[----:B------:R-:W-:Y:S02]  /*04e0*/  MOV R2, 0x0 ;  /* 0x0000000000027802 */ /* 0x000fe40000000f00 */
[----:B------:R-:W-:Y:S02]  /*04f0*/  ISETP.GE.U32.AND P1, PT, R3, R6, PT ;  /* 0x000000060300720c */ /* 0x000fe40003f26070 */
[----:B------:R-:W-:-:S02]  /*0500*/  ISETP.NE.U32.AND P2, PT, R6, RZ, PT ;  /* 0x000000ff0600720c */ /* 0x000fc40003f45070 */
[----:B------:R-:W0:Y:S01]  /*0510*/  LDC.64 R2, c[0x4][R2] ;  /* 0x0100000002027b82 */ /* 0x000e220000000a00 */
[----:B------:R-:W-:-:S04]  /*0520*/  MOV R6, UR41 ;  /* 0x0000002900067c02 */ /* 0x000fc80008000f00 */
[----:B------:R-:W-:-:S04]  /*0530*/  @P0 IADD3 R22, PT, PT, R22, 0x1, RZ ;  /* 0x0000000116160810 */ /* 0x000fc80007ffe0ff */
[----:B------:R-:W-:Y:S01]  /*0540*/  @P1 VIADD R0, R0, 0x1 ;  /* 0x0000000100001836 */ /* 0x000fe20000000000 */
[----:B------:R-:W-:-:S04]  /*0550*/  SEL R22, R5, R22, !P2 ;  /* 0x0000001605167207 */ /* 0x000fc80005000000 */
[----:B------:R-:W-:Y:S01]  /*0560*/  SEL R25, R5, R0, !P2 ;  /* 0x0000000005197207 */ /* 0x000fe20005000000 */
[----:B-1----:R-:W-:-:S07]  /*0570*/  IMAD.U32 R5, RZ, RZ, UR5 ;  /* 0x00000005ff057e24 */ /* 0x002fce000f8e00ff */
[----:B------:R-:W-:-:S07]  /*0580*/  LEPC R20, `(.L_x_0) ;  /* 0x000000001014794e */ /* 0x000fce0000000000 */
[----:B0-----:R-:W-:Y:S05]  /*0590*/  CALL.ABS.NOINC R2 ;  /* 0x0000000002007343 */ /* 0x001fea0003c00000 */
.L_x_0:
[----:B------:R-:W-:-:S13]  /*05a0*/  ISETP.GT.U32.AND P0, PT, R22, R25, PT ;  /* 0x000000191600720c */ /* 0x000fda0003f04070 */
[----:B------:R-:W-:Y:S05]  /*05b0*/  @P0 BRA `(.L_x_1) ;  /* 0x0000000400640947 */ /* 0x000fea0003800000 */
[----:B------:R-:W-:Y:S01]  /*05c0*/  IADD3 R0, PT, PT, R22, 0x1, RZ ;  /* 0x0000000116007810 */ /* 0x000fe20007ffe0ff */
[----:B------:R-:W-:Y:S03]  /*05d0*/  BSSY.RECONVERGENT B0, `(.L_x_2) ;  /* 0x0000029000007945 */ /* 0x000fe60003800200 */
[----:B------:R-:W-:-:S05]  /*05e0*/  VIADDMNMX.U32 R25, R25, 0x1, R0, !PT ;  /* 0x0000000119197846 */ /* 0x000fca0007800000 */
[----:B------:R-:W-:Y:S01]  /*05f0*/  IMAD.IADD R0, R25, 0x1, -R22 ;  /* 0x0000000119007824 */ /* 0x000fe200078e0a16 */
[----:B------:R-:W-:-:S04]  /*0600*/  IADD3 R25, PT, PT, R22, -R25, RZ ;  /* 0x8000001916197210 */ /* 0x000fc80007ffe0ff */
[----:B------:R-:W-:Y:S02]  /*0610*/  ISETP.GT.U32.AND P0, PT, R25, -0x8, PT ;  /* 0xfffffff81900780c */ /* 0x000fe40003f04070 */
[----:B------:R-:W-:-:S04]  /*0620*/  LOP3.LUT R17, R0, 0x7, RZ, 0xc0, !PT ;  /* 0x0000000700117812 */ /* 0x000fc800078ec0ff */
[----:B------:R-:W-:-:S07]  /*0630*/  ISETP.NE.AND P1, PT, R17, RZ, PT ;  /* 0x000000ff1100720c */ /* 0x000fce0003f25270 */
[----:B------:R-:W-:Y:S06]  /*0640*/  @P0 BRA `(.L_x_3) ;  /* 0x0000000000840947 */ /* 0x000fec0003800000 */
[----:B------:R-:W0:Y:S01]  /*0650*/  LDC.64 R2, c[0x0][0x388] ;  /* 0x0000e200ff027b82 */ /* 0x000e220000000a00 */
[----:B------:R-:W-:-:S05]  /*0660*/  LOP3.LUT R4, R0, 0xfffffff8, RZ, 0xc0, !PT ;  /* 0xfffffff800047812 */ /* 0x000fca00078ec0ff */
[----:B------:R-:W-:-:S07]  /*0670*/  IMAD.MOV R4, RZ, RZ, -R4 ;  /* 0x000000ffff047224 */ /* 0x000fce00078e0a04 */
.L_x_4:
[----:B-1----:R-:W1:Y:S01]  /*0680*/  LDCU UR4, c[0x0][0x380] ;  /* 0x00007000ff0477ac */ /* 0x002e620008000800 */
[----:B------:R-:W-:Y:S02]  /*0690*/  MOV R5, 0x1 ;  /* 0x0000000100057802 */ /* 0x000fe40000000f00 */
[----:B------:R-:W-:-:S04]  /*06a0*/  IADD3 R4, PT, PT, R4, 0x8, RZ ;  /* 0x0000000804047810 */ /* 0x000fc80007ffe0ff */
[----:B------:R-:W-:Y:S01]  /*06b0*/  ISETP.NE.AND P0, PT, R4, RZ, PT ;  /* 0x000000ff0400720c */ /* 0x000fe20003f05270 */
[C---:B-1----:R-:W-:Y:S02]  /*06c0*/  IMAD R7, R22.reuse, UR4, RZ ;  /* 0x0000000416077c24 */ /* 0x042fe4000f8e02ff */
[----:B------:R-:W-:-:S03]  /*06d0*/  VIADD R22, R22, 0x8 ;  /* 0x0000000816167836 */ /* 0x000fc60000000000 */
[C---:B------:R-:W-:Y:S01]  /*06e0*/  IADD3 R9, PT, PT, R7.reuse, UR4, RZ ;  /* 0x0000000407097c10 */ /* 0x040fe2000fffe0ff */
[----:B0-----:R-:W-:-:S04]  /*06f0*/  IMAD.WIDE.U32 R6, R7, 0x4, R2 ;  /* 0x0000000407067825 */ /* 0x001fc800078e0002 */
[C---:B------:R-:W-:Y:S01]  /*0700*/  VIADD R13, R9.reuse, UR4 ;  /* 0x00000004090d7c36 */ /* 0x040fe20008000000 */
[----:B------:R1:W-:Y:S01]  /*0710*/  STG.E desc[UR36][R6.64], R5 ;  /* 0x0000000506007986 */ /* 0x0003e2000c101924 */
[----:B------:R-:W-:-:S03]  /*0720*/  IMAD.WIDE.U32 R8, R9, 0x4, R2 ;  /* 0x0000000409087825 */ /* 0x000fc600078e0002 */
[C---:B------:R-:W-:Y:S01]  /*0730*/  IADD3 R11, PT, PT, R13.reuse, UR4, RZ ;  /* 0x000000040d0b7c10 */ /* 0x040fe2000fffe0ff */
[--C-:B------:R-:W-:Y:S01]  /*0740*/  IMAD.WIDE.U32 R12, R13, 0x4, R2.reuse ;  /* 0x000000040d0c7825 */ /* 0x100fe200078e0002 */
[----:B------:R1:W-:Y:S03]  /*0750*/  STG.E desc[UR36][R8.64], R5 ;  /* 0x0000000508007986 */ /* 0x0003e6000c101924 */
[C---:B------:R-:W-:Y:S01]  /*0760*/  VIADD R15, R11.reuse, UR4 ;  /* 0x000000040b0f7c36 */ /* 0x040fe20008000000 */
[----:B------:R1:W-:Y:S01]  /*0770*/  STG.E desc[UR36][R12.64], R5 ;  /* 0x000000050c007986 */ /* 0x0003e2000c101924 */
[----:B------:R-:W-:-:S04]  /*0780*/  IMAD.WIDE.U32 R10, R11, 0x4, R2 ;  /* 0x000000040b0a7825 */ /* 0x000fc800078e0002 */
        /* <DEDUP_REMOVED lines=9> */
[----:B------:R-:W-:Y:S01]  /*0820*/  IMAD.WIDE.U32 R24, R25, 0x4, R2 ;  /* 0x0000000419187825 */ /* 0x000fe200078e0002 */
[----:B------:R1:W-:Y:S04]  /*0830*/  STG.E desc[UR36][R20.64], R5 ;  /* 0x0000000514007986 */ /* 0x0003e8000c101924 */
[----:B------:R1:W-:Y:S01]  /*0840*/  STG.E desc[UR36][R24.64], R5 ;  /* 0x0000000518007986 */ /* 0x0003e2000c101924 */
[----:B------:R-:W-:Y:S05]  /*0850*/  @P0 BRA `(.L_x_4) ;  /* 0xfffffffc00880947 */ /* 0x000fea000383ffff */
.L_x_3:
[----:B------:R-:W-:Y:S05]  /*0860*/  BSYNC.RECONVERGENT B0 ;  /* 0x0000000000007941 */ /* 0x000fea0003800200 */
.L_x_2:
[----:B------:R-:W-:Y:S05]  /*0870*/  @!P1 BRA `(.L_x_1) ;  /* 0x0000000000b49947 */ /* 0x000fea0003800000 */
[----:B------:R-:W-:Y:S01]  /*0880*/  ISETP.GE.U32.AND P0, PT, R17, 0x4, PT ;  /* 0x000000041100780c */ /* 0x000fe20003f06070 */
[----:B------:R-:W-:Y:S01]  /*0890*/  BSSY.RECONVERGENT B0, `(.L_x_5) ;  /* 0x0000014000007945 */ /* 0x000fe20003800200 */
[----:B-1----:R-:W-:-:S04]  /*08a0*/  LOP3.LUT R10, R0, 0x3, RZ, 0xc0, !PT ;  /* 0x00000003000a7812 */ /* 0x002fc800078ec0ff */
[----:B------:R-:W-:-:S07]  /*08b0*/  ISETP.NE.AND P1, PT, R10, RZ, PT ;  /* 0x000000ff0a00720c */ /* 0x000fce0003f25270 */
[----:B------:R-:W-:Y:S06]  /*08c0*/  @!P0 BRA `(.L_x_6) ;  /* 0x0000000000408947 */ /* 0x000fec0003800000 */
[----:B------:R-:W0:Y:S01]  /*08d0*/  LDCU UR4, c[0x0][0x380] ;  /* 0x00007000ff0477ac */ /* 0x000e220008000800 */
[----:B------:R-:W1:Y:S01]  /*08e0*/  LDC.64 R8, c[0x0][0x388] ;  /* 0x0000e200ff087b82 */ /* 0x000e620000000a00 */
[----:B------:R-:W-:Y:S02]  /*08f0*/  IMAD.MOV.U32 R13, RZ, RZ, 0x1 ;  /* 0x00000001ff0d7424 */ /* 0x000fe400078e00ff */
[C---:B0-----:R-:W-:Y:S01]  /*0900*/  IMAD R3, R22.reuse, UR4, RZ ;  /* 0x0000000416037c24 */ /* 0x041fe2000f8e02ff */
[----:B------:R-:W-:-:S04]  /*0910*/  IADD3 R22, PT, PT, R22, 0x4, RZ ;  /* 0x0000000416167810 */ /* 0x000fc80007ffe0ff */
[C---:B------:R-:W-:Y:S01]  /*0920*/  IADD3 R5, PT, PT, R3.reuse, UR4, RZ ;  /* 0x0000000403057c10 */ /* 0x040fe2000fffe0ff */
[----:B-1----:R-:W-:-:S04]  /*0930*/  IMAD.WIDE.U32 R2, R3, 0x4, R8 ;  /* 0x0000000403027825 */ /* 0x002fc800078e0008 */
[C---:B------:R-:W-:Y:S01]  /*0940*/  VIADD R7, R5.reuse, UR4 ;  /* 0x0000000405077c36 */ /* 0x040fe20008000000 */
[----:B------:R0:W-:Y:S01]  /*0950*/  STG.E desc[UR36][R2.64], R13 ;  /* 0x0000000d02007986 */ /* 0x0001e2000c101924 */
[----:B------:R-:W-:-:S03]  /*0960*/  IMAD.WIDE.U32 R4, R5, 0x4, R8 ;  /* 0x0000000405047825 */ /* 0x000fc600078e0008 */
[C---:B------:R-:W-:Y:S01]  /*0970*/  IADD3 R11, PT, PT, R7.reuse, UR4, RZ ;  /* 0x00000004070b7c10 */ /* 0x040fe2000fffe0ff */
[--C-:B------:R-:W-:Y:S01]  /*0980*/  IMAD.WIDE.U32 R6, R7, 0x4, R8.reuse ;  /* 0x0000000407067825 */ /* 0x100fe200078e0008 */
[----:B------:R0:W-:Y:S03]  /*0990*/  STG.E desc[UR36][R4.64], R13 ;  /* 0x0000000d04007986 */ /* 0x0001e6000c101924 */
[----:B------:R-:W-:Y:S01]  /*09a0*/  IMAD.WIDE.U32 R8, R11, 0x4, R8 ;  /* 0x000000040b087825 */ /* 0x000fe200078e0008 */
[----:B------:R0:W-:Y:S04]  /*09b0*/  STG.E desc[UR36][R6.64], R13 ;  /* 0x0000000d06007986 */ /* 0x0001e8000c101924 */
[----:B------:R0:W-:Y:S02]  /*09c0*/  STG.E desc[UR36][R8.64], R13 ;  /* 0x0000000d08007986 */ /* 0x0001e4000c101924 */
.L_x_6:
[----:B------:R-:W-:Y:S05]  /*09d0*/  BSYNC.RECONVERGENT B0 ;  /* 0x0000000000007941 */ /* 0x000fea0003800200 */
.L_x_5:
[----:B------:R-:W-:Y:S05]  /*09e0*/  @!P1 BRA `(.L_x_1) ;  /* 0x0000000000589947 */ /* 0x000fea0003800000 */
[----:B------:R-:W-:Y:S01]  /*09f0*/  LOP3.LUT R0, R0, 0x1, RZ, 0xc0, !PT ;  /* 0x0000000100007812 */ /* 0x000fe200078ec0ff */
[----:B------:R-:W-:Y:S01]  /*0a00*/  BSSY.RECONVERGENT B0, `(.L_x_7) ;  /* 0x0000010000007945 */ /* 0x000fe20003800200 */
[----:B------:R-:W-:Y:S02]  /*0a10*/  ISETP.NE.AND P0, PT, R10, 0x1, PT ;  /* 0x000000010a00780c */ /* 0x000fe40003f05270 */
[----:B------:R-:W-:-:S13]  /*0a20*/  ISETP.NE.U32.AND P1, PT, R0, 0x1, PT ;  /* 0x000000010000780c */ /* 0x000fda0003f25070 */
[----:B0-----:R-:W0:Y:S08]  /*0a30*/  @!P1 LDC R13, c[0x0][0x380] ;  /* 0x0000e000ff0d9b82 */ /* 0x001e300000000800 */
[----:B------:R-:W1:Y:S01]  /*0a40*/  @!P1 LDC.64 R6, c[0x0][0x388] ;  /* 0x0000e200ff069b82 */ /* 0x000e620000000a00 */
[----:B------:R-:W-:Y:S05]  /*0a50*/  @!P0 BRA `(.L_x_8) ;  /* 0x0000000000288947 */ /* 0x000fea0003800000 */
[----:B------:R-:W2:Y:S01]  /*0a60*/  LDCU UR4, c[0x0][0x380] ;  /* 0x00007000ff0477ac */ /* 0x000ea20008000800 */
[----:B------:R-:W3:Y:S01]  /*0a70*/  LDC.64 R2, c[0x0][0x388] ;  /* 0x0000e200ff027b82 */ /* 0x000ee20000000a00 */
[----:B------:R-:W-:Y:S02]  /*0a80*/  HFMA2 R9, -RZ, RZ, 0, 5.9604644775390625e-08 ;  /* 0x00000001ff097431 */ /* 0x000fe400000001ff */
[C---:B--2---:R-:W-:Y:S02]  /*0a90*/  IMAD R5, R22.reuse, UR4, RZ ;  /* 0x0000000416057c24 */ /* 0x044fe4000f8e02ff */
[----:B------:R-:W-:Y:S02]  /*0aa0*/  VIADD R22, R22, 0x2 ;  /* 0x0000000216167836 */ /* 0x000fe40000000000 */
[C---:B------:R-:W-:Y:S02]  /*0ab0*/  VIADD R11, R5.reuse, UR4 ;  /* 0x00000004050b7c36 */ /* 0x040fe40008000000 */
[----:B---3--:R-:W-:-:S04]  /*0ac0*/  IMAD.WIDE.U32 R4, R5, 0x4, R2 ;  /* 0x0000000405047825 */ /* 0x008fc800078e0002 */
[----:B------:R-:W-:Y:S01]  /*0ad0*/  IMAD.WIDE.U32 R2, R11, 0x4, R2 ;  /* 0x000000040b027825 */ /* 0x000fe200078e0002 */
[----:B------:R2:W-:Y:S04]  /*0ae0*/  STG.E desc[UR36][R4.64], R9 ;  /* 0x0000000904007986 */ /* 0x0005e8000c101924 */
[----:B------:R2:W-:Y:S02]  /*0af0*/  STG.E desc[UR36][R2.64], R9 ;  /* 0x0000000902007986 */ /* 0x0005e4000c101924 */
.L_x_8:
[----:B------:R-:W-:Y:S05]  /*0b00*/  BSYNC.RECONVERGENT B0 ;  /* 0x0000000000007941 */ /* 0x000fea0003800200 */
.L_x_7:
[----:B0-2---:R-:W-:Y:S01]  /*0b10*/  @!P1 IMAD R3, R22, R13, RZ ;  /* 0x0000000d16039224 */ /* 0x005fe200078e02ff */
[----:B------:R-:W-:-:S03]  /*0b20*/  @!P1 MOV R5, 0x1 ;  /* 0x0000000100059802 */ /* 0x000fc60000000f00 */
[----:B-1----:R-:W-:-:S05]  /*0b30*/  @!P1 IMAD.WIDE.U32 R2, R3, 0x4, R6 ;  /* 0x0000000403029825 */ /* 0x002fca00078e0006 */
[----:B------:R2:W-:Y:S02]  /*0b40*/  @!P1 STG.E desc[UR36][R2.64], R5 ;  /* 0x0000000502009986 */ /* 0x0005e4000c101924 */
.L_x_1:
[----:B------:R-:W-:Y:S05]  /*0b50*/  WARPSYNC.ALL ;  /* 0x0000000000007948 */ /* 0x000fea0003800000 */
[----:B012---:R-:W0:Y:S01]  /*0b60*/  LDC.64 R4, c[0x0][0x388] ;  /* 0x0000e200ff047b82 */ /* 0x007e220000000a00 */
[----:B------:R-:W1:Y:S02]  /*0b70*/  LDCU UR4, c[0x0][0x380] ;  /* 0x00007000ff0477ac */ /* 0x000e640008000800 */
[----:B-1----:R-:W-:-:S05]  /*0b80*/  IMAD.U32 R7, RZ, RZ, UR4 ;  /* 0x00000004ff077e24 */ /* 0x002fca000f8e00ff */
[----:B------:R-:W-:Y:S06]  /*0b90*/  BAR.SYNC.DEFER_BLOCKING 0x0 ;  /* 0x0000000000007b1d */ /* 0x000fec0000010000 */
.L_x_10:
[----:B------:R-:W1:Y:S01]  /*0ba0*/  LDCU UR4, c[0x0][0x390] ;  /* 0x00007200ff0477ac */ /* 0x000e620008000800 */
[----:B------:R-:W-:Y:S01]  /*0bb0*/  IADD3 R9, PT, PT, R7, 0x1, RZ ;  /* 0x0000000107097810 */ /* 0x000fe20007ffe0ff */
[----:B------:R-:W-:-:S03]  /*0bc0*/  IMAD.MOV.U32 R0, RZ, RZ, R23 ;  /* 0x000000ffff007224 */ /* 0x000fc600078e0017 */
[----:B-1----:R-:W-:-:S13]  /*0bd0*/  ISETP.GE.U32.AND P0, PT, R9, UR4, PT ;  /* 0x0000000409007c0c */ /* 0x002fda000bf06070 */
[----:B------:R-:W-:Y:S05]  /*0be0*/  @P0 BRA `(.L_x_9) ;  /* 0x0000000000200947 */ /* 0x000fea0003800000 */
[----:B0-----:R-:W-:-:S06]  /*0bf0*/  IMAD.WIDE R2, R7, 0x4, R4 ;  /* 0x0000000407027825 */ /* 0x001fcc00078e0204 */
[----:B------:R-:W2:Y:S01]  /*0c00*/  LDG.E R2, desc[UR36][R2.64+0x4] ;  /* 0x0000042402027981 */ /* 0x000ea2000c1e1900 */
[----:B------:R-:W-:Y:S02]  /*0c10*/  MOV R7, R9 ;  /* 0x0000000900077202 */ /* 0x000fe40000000f00 */
[----:B--2---:R-:W-:-:S13]  /*0c20*/  ISETP.NE.AND P0, PT, R2, RZ, PT ;  /* 0x000000ff0200720c */ /* 0x004fda0003f05270 */
[----:B------:R-:W-:Y:S05]  /*0c30*/  @P0 BRA `(.L_x_10) ;  /* 0xfffffffc00d80947 */ /* 0x000fea000383ffff */
[----:B------:R-:W0:Y:S01]  /*0c40*/  LDC.64 R2, c[0x0][0x398] ;  /* 0x0000e600ff027b82 */ /* 0x000e220000000a00 */
[----:B------:R-:W-:Y:S01]  /*0c50*/  IMAD.MOV.U32 R0, RZ, RZ, R9 ;  /* 0x000000ffff007224 */ /* 0x000fe200078e0009 */
[----:B0-----:R1:W-:Y:S06]  /*0c60*/  STG.E desc[UR36][R2.64], R9 ;  /* 0x0000000902007986 */ /* 0x0013ec000c101924 */
.L_x_9:
[----:B------:R-:W-:Y:S02]  /*0c70*/  ISETP.NE.AND P0, PT, R0, UR4, PT ;  /* 0x0000000400007c0c */ /* 0x000fe4000bf05270 */
[----:B------:R-:W-:-:S05]  /*0c80*/  IADD3 R16, PT, PT, R16, UR38, RZ ;  /* 0x0000002610107c10 */ /* 0x000fca000fffe0ff */
[----:B------:R-:W-:-:S06]  /*0c90*/  IMAD R0, R16, UR39, RZ ;  /* 0x0000002710007c24 */ /* 0x000fcc000f8e02ff */
[----:B-1----:R-:W1:Y:S02]  /*0ca0*/  @!P0 LDC.64 R2, c[0x0][0x398] ;  /* 0x0000e600ff028b82 */ /* 0x002e640000000a00 */
[----:B-1----:R1:W-:Y:S01]  /*0cb0*/  @!P0 STG.E desc[UR36][R2.64], RZ ;  /* 0x000000ff02008986 */ /* 0x0023e2000c101924 */
[----:B------:R-:W-:-:S13]  /*0cc0*/  ISETP.GE.U32.AND P0, PT, R0, UR4, PT ;  /* 0x0000000400007c0c */ /* 0x000fda000bf06070 */
[----:B-1----:R-:W-:Y:S05]  /*0cd0*/  @!P0 BRA `(.L_x_11) ;  /* 0xfffffff400748947 */ /* 0x002fea000383ffff */
[----:B------:R-:W-:Y:S05]  /*0ce0*/  EXIT ;  /* 0x000000000000794d */ /* 0x000fea0003800000 */
.L_x_12:
[----:B------:R-:W-:-:S00]  /*0cf0*/  BRA `(.L_x_12) ;  /* 0xfffffffc00fc7947 */ /* 0x000fc0000383ffff */
[----:B------:R-:W-:-:S00]  /*0d00*/  NOP ;  /* 0x0000000000007918 */ /* 0x000fc00000000000 */
[----:B------:R-:W-:-:S00]  /*0d10*/  NOP ;  /* 0x0000000000007918 */ /* 0x000fc00000000000 */
[----:B------:R-:W-:-:S00]  /*0d20*/  NOP ;  /* 0x0000000000007918 */ /* 0x000fc00000000000 */
[----:B------:R-:W-:-:S00]  /*0d30*/  NOP ;  /* 0x0000000000007918 */ /* 0x000fc00000000000 */
[----:B------:R-:W-:-:S00]  /*0d40*/  NOP ;  /* 0x0000000000007918 */ /* 0x000fc00000000000 */
[----:B------:R-:W-:-:S00]  /*0d50*/  NOP ;  /* 0x0000000000007918 */ /* 0x000fc00000000000 */
[----:B------:R-:W-:-:S00]  /*0d60*/  NOP ;  /* 0x0000000000007918 */ /* 0x000fc00000000000 */
[----:B------:R-:W-:-:S00]  /*0d70*/  NOP ;  /* 0x0000000000007918 */ /* 0x000fc00000000000 */
.L_x_13:


//--------------------- .nv.global.init           --------------------------
	.section	.nv.global.init,"aw",@progbits
.nv.global.init:
	.type		$str,@object
	.size		$str,(.L_0 - $str)
$str:
        /*0000*/ 	.byte	0x74, 0x68, 0x72, 0x65, 0x61, 0x64, 0x20, 0x69, 0x64, 0x20, 0x25, 0x64, 0x2c, 0x20, 0x6e, 0x75
        /*0010*/ 	.byte	0x6d, 0x20, 0x63, 0x70, 0x75, 0x73, 0x20, 0x25, 0x64, 0x2c, 0x20, 0x73, 0x74, 0x61, 0x72, 0x74
        /*0020*/ 	.byte	0x20, 0x25, 0x64, 0x2c, 0x20, 0x65, 0x6e, 0x64, 0x20, 0x25, 0x64, 0x0a, 0x00
.L_0:


//--------------------- .nv.shared.reserved.0     --------------------------
	.section	.nv.shared.reserved.0,"aw",@nobits
	.weak		__nv_reservedSMEM_offset_0_alias
	.size		__nv_reservedSMEM_offset_0_alias, 0, 64
	.other		__nv_reservedSMEM_offset_0_alias,@"STO_CUDA_RESERVED_SHARED STV_DEFAULT"
__nv_reservedSMEM_offset_0_alias:
	.zero		0
	.zero		64


//--------------------- .nv.constant0._Z9multiplesjPjjS_ --------------------------
	.section	.nv.constant0._Z9multiplesjPjjS_,"a",@progbits
	.sectionflags	@""
	.align	4
.nv.constant0._Z9multiplesjPjjS_:
	.zero		928


//--------------------- SYMBOLS --------------------------

	.type		.nv.reservedSmem.offset0,@object
	.size		.nv.reservedSmem.offset0,0x4
	.type		vprintf,@function
